//
// Generated by NVIDIA NVVM Compiler
//
// Compiler Build ID: CL-36424714
// Cuda compilation tools, release 13.0, V13.0.88
// Based on NVVM 20.0.0
//

.version 9.0
.target sm_100
.address_size 64

	// .globl	_Z29sequential_unroll_last_kernelPdiS_
.extern .shared .align 16 .b8 s_arr[];

.visible .entry _Z29sequential_unroll_last_kernelPdiS_(
	.param .u64 .ptr .align 1 _Z29sequential_unroll_last_kernelPdiS__param_0,
	.param .u32 _Z29sequential_unroll_last_kernelPdiS__param_1,
	.param .u64 .ptr .align 1 _Z29sequential_unroll_last_kernelPdiS__param_2
)
{
	.reg .pred 	%p<7>;
	.reg .b32 	%r<14>;
	.reg .b64 	%rd<9>;
	.reg .b64 	%fd<27>;

	ld.param.u64 	%rd1, [_Z29sequential_unroll_last_kernelPdiS__param_0];
	ld.param.u32 	%r8, [_Z29sequential_unroll_last_kernelPdiS__param_1];
	ld.param.u64 	%rd2, [_Z29sequential_unroll_last_kernelPdiS__param_2];
	mov.u32 	%r1, %tid.x;
	mov.u32 	%r2, %ctaid.x;
	mov.u32 	%r13, %ntid.x;
	mad.lo.s32 	%r4, %r2, %r13, %r1;
	setp.ge.s32 	%p1, %r4, %r8;
	mov.f64 	%fd26, 0d0000000000000000;
	@%p1 bra 	$L__BB0_2;
	cvta.to.global.u64 	%rd3, %rd1;
	mul.wide.s32 	%rd4, %r4, 8;
	add.s64 	%rd5, %rd3, %rd4;
	ld.global.f64 	%fd26, [%rd5];
$L__BB0_2:
	shl.b32 	%r9, %r1, 3;
	mov.u32 	%r10, s_arr;
	add.s32 	%r5, %r10, %r9;
	st.shared.f64 	[%r5], %fd26;
	bar.sync 	0;
	setp.lt.u32 	%p2, %r13, 66;
	@%p2 bra 	$L__BB0_6;
$L__BB0_3:
	shr.u32 	%r7, %r13, 1;
	setp.ge.u32 	%p3, %r1, %r7;
	@%p3 bra 	$L__BB0_5;
	shl.b32 	%r11, %r7, 3;
	add.s32 	%r12, %r5, %r11;
	ld.shared.f64 	%fd4, [%r12];
	ld.shared.f64 	%fd5, [%r5];
	add.f64 	%fd6, %fd4, %fd5;
	st.shared.f64 	[%r5], %fd6;
$L__BB0_5:
	bar.sync 	0;
	setp.gt.u32 	%p4, %r13, 131;
	mov.u32 	%r13, %r7;
	@%p4 bra 	$L__BB0_3;
$L__BB0_6:
	setp.gt.u32 	%p5, %r1, 31;
	@%p5 bra 	$L__BB0_9;
	ld.volatile.shared.f64 	%fd7, [%r5+256];
	ld.volatile.shared.f64 	%fd8, [%r5];
	add.f64 	%fd9, %fd7, %fd8;
	st.volatile.shared.f64 	[%r5], %fd9;
	ld.volatile.shared.f64 	%fd10, [%r5+128];
	ld.volatile.shared.f64 	%fd11, [%r5];
	add.f64 	%fd12, %fd10, %fd11;
	st.volatile.shared.f64 	[%r5], %fd12;
	ld.volatile.shared.f64 	%fd13, [%r5+64];
	ld.volatile.shared.f64 	%fd14, [%r5];
	add.f64 	%fd15, %fd13, %fd14;
	st.volatile.shared.f64 	[%r5], %fd15;
	ld.volatile.shared.f64 	%fd16, [%r5+32];
	ld.volatile.shared.f64 	%fd17, [%r5];
	add.f64 	%fd18, %fd16, %fd17;
	st.volatile.shared.f64 	[%r5], %fd18;
	ld.volatile.shared.f64 	%fd19, [%r5+16];
	ld.volatile.shared.f64 	%fd20, [%r5];
	add.f64 	%fd21, %fd19, %fd20;
	st.volatile.shared.f64 	[%r5], %fd21;
	ld.volatile.shared.f64 	%fd22, [%r5+8];
	ld.volatile.shared.f64 	%fd23, [%r5];
	add.f64 	%fd24, %fd22, %fd23;
	st.volatile.shared.f64 	[%r5], %fd24;
	setp.ne.s32 	%p6, %r1, 0;
	@%p6 bra 	$L__BB0_9;
	ld.shared.f64 	%fd25, [s_arr];
	cvta.to.global.u64 	%rd6, %rd2;
	mul.wide.u32 	%rd7, %r2, 8;
	add.s64 	%rd8, %rd6, %rd7;
	st.global.f64 	[%rd8], %fd25;
$L__BB0_9:
	ret;

}


// ===== COMPILED SASS (sm_100) =====

	.target	sm_100

	.elftype	@"ET_EXEC"


//--------------------- .note.nv.tkinfo           --------------------------
	.section	.note.nv.tkinfo,"",@"SHT_NOTE"
	.sectionflags	@"SHF_NOTE_NV_TKINFO"
	.tkinfo
        /*0018*/ 	.word	0x00000002
        /*0030*/ 	.string	""
        /*0030*/ 	.string	"ptxas"
        /*0030*/ 	.string	"Cuda compilation tools, release 13.0, V13.0.88"
        /*0030*/ 	.string	"Build cuda_13.0.r13.0/compiler.36424714_0"
        /*0030*/ 	.string	"-arch sm_100 -m 64 "



//--------------------- .note.nv.cuinfo           --------------------------
	.section	.note.nv.cuinfo,"",@"SHT_NOTE"
	.sectionflags	@"SHF_NOTE_NV_CUINFO"
        /*0018*/ 	.short	0x0002
        /*001a*/ 	.short	0x0064
        /*001c*/ 	.short	0x0082
	.zero		2


//--------------------- .nv.info                  --------------------------
	.section	.nv.info,"",@"SHT_CUDA_INFO"
	.align	4


	//----- nvinfo : EIATTR_REGCOUNT
	.align		4
        /*0000*/ 	.byte	0x04, 0x2f
        /*0002*/ 	.short	(.L_1 - .L_0)
	.align		4
.L_0:
        /*0004*/ 	.word	index@(_Z29sequential_unroll_last_kernelPdiS_)
        /*0008*/ 	.word	0x00000010


	//----- nvinfo : EIATTR_FRAME_SIZE
	.align		4
.L_1:
        /*000c*/ 	.byte	0x04, 0x11
        /*000e*/ 	.short	(.L_3 - .L_2)
	.align		4
.L_2:
        /*0010*/ 	.word	index@(_Z29sequential_unroll_last_kernelPdiS_)
        /*0014*/ 	.word	0x00000000


	//----- nvinfo : EIATTR_MIN_STACK_SIZE
	.align		4
.L_3:
        /*0018*/ 	.byte	0x04, 0x12
        /*001a*/ 	.short	(.L_5 - .L_4)
	.align		4
.L_4:
        /*001c*/ 	.word	index@(_Z29sequential_unroll_last_kernelPdiS_)
        /*0020*/ 	.word	0x00000000
.L_5:


//--------------------- .nv.compat                --------------------------
	.section	.nv.compat,"",@"SHT_CUDA_COMPAT_INFO"
	.align	4
        /*0000*/ 	.byte	0x02, 0x09, 0x00, 0x00, 0x02, 0x02, 0x01, 0x00, 0x02, 0x05, 0x05, 0x00, 0x03, 0x07, 0x01, 0x01
        /*0010*/ 	.byte	0x02, 0x03, 0x00, 0x00, 0x02, 0x06, 0x01, 0x00, 0x04, 0x0b, 0x08, 0x00, 0x01, 0x00, 0x00, 0x00
        /*0020*/ 	.byte	0x00, 0x00, 0x00, 0x00


//--------------------- .nv.info._Z29sequential_unroll_last_kernelPdiS_ --------------------------
	.section	.nv.info._Z29sequential_unroll_last_kernelPdiS_,"",@"SHT_CUDA_INFO"
	.sectionflags	@""
	.align	4


	//----- nvinfo : EIATTR_CUDA_API_VERSION
	.align		4
        /*0000*/ 	.byte	0x04, 0x37
        /*0002*/ 	.short	(.L_7 - .L_6)
.L_6:
        /*0004*/ 	.word	0x00000082


	//----- nvinfo : EIATTR_KPARAM_INFO
	.align		4
.L_7:
        /*0008*/ 	.byte	0x04, 0x17
        /*000a*/ 	.short	(.L_9 - .L_8)
.L_8:
        /*000c*/ 	.word	0x00000000
        /*0010*/ 	.short	0x0002
        /*0012*/ 	.short	0x0010
        /*0014*/ 	.byte	0x00, 0xf5, 0x21, 0x00


	//----- nvinfo : EIATTR_KPARAM_INFO
	.align		4
.L_9:
        /*0018*/ 	.byte	0x04, 0x17
        /*001a*/ 	.short	(.L_11 - .L_10)
.L_10:
        /*001c*/ 	.word	0x00000000
        /*0020*/ 	.short	0x0001
        /*0022*/ 	.short	0x0008
        /*0024*/ 	.byte	0x00, 0xf0, 0x11, 0x00


	//----- nvinfo : EIATTR_KPARAM_INFO
	.align		4
.L_11:
        /*0028*/ 	.byte	0x04, 0x17
        /*002a*/ 	.short	(.L_13 - .L_12)
.L_12:
        /*002c*/ 	.word	0x00000000
        /*0030*/ 	.short	0x0000
        /*0032*/ 	.short	0x0000
        /*0034*/ 	.byte	0x00, 0xf5, 0x21, 0x00


	//----- nvinfo : EIATTR_SPARSE_MMA_MASK
	.align		4
.L_13:
        /*0038*/ 	.byte	0x03, 0x50
        /*003a*/ 	.short	0x0000


	//----- nvinfo : EIATTR_MAXREG_COUNT
	.align		4
        /*003c*/ 	.byte	0x03, 0x1b
        /*003e*/ 	.short	0x00ff


	//----- nvinfo : EIATTR_NUM_BARRIERS
	.align		4
        /*0040*/ 	.byte	0x02, 0x4c
        /*0042*/ 	.byte	0x01
	.zero		1


	//----- nvinfo : EIATTR_MERCURY_ISA_VERSION
	.align		4
        /*0044*/ 	.byte	0x03, 0x5f
        /*0046*/ 	.short	0x0101


	//----- nvinfo : EIATTR_VRC_CTA_INIT_COUNT
	.align		4
        /*0048*/ 	.byte	0x02, 0x4a
	.zero		1
	.zero		1


	//----- nvinfo : EIATTR_EXIT_INSTR_OFFSETS
	.align		4
        /*004c*/ 	.byte	0x04, 0x1c
        /*004e*/ 	.short	(.L_15 - .L_14)


	//   ....[0]....
.L_14:
        /*0050*/ 	.word	0x00000210


	//   ....[1]....
        /*0054*/ 	.word	0x000003b0


	//   ....[2]....
        /*0058*/ 	.word	0x00000430


	//----- nvinfo : EIATTR_CBANK_PARAM_SIZE
	.align		4
.L_15:
        /*005c*/ 	.byte	0x03, 0x19
        /*005e*/ 	.short	0x0018


	//----- nvinfo : EIATTR_PARAM_CBANK
	.align		4
        /*0060*/ 	.byte	0x04, 0x0a
        /*0062*/ 	.short	(.L_17 - .L_16)
	.align		4
.L_16:
        /*0064*/ 	.word	index@(.nv.constant0._Z29sequential_unroll_last_kernelPdiS_)
        /*0068*/ 	.short	0x0380
        /*006a*/ 	.short	0x0018


	//----- nvinfo : EIATTR_SW_WAR
	.align		4
.L_17:
        /*006c*/ 	.byte	0x04, 0x36
        /*006e*/ 	.short	(.L_19 - .L_18)
.L_18:
        /*0070*/ 	.word	0x00000008
.L_19:


//--------------------- .nv.callgraph             --------------------------
	.section	.nv.callgraph,"",@"SHT_CUDA_CALLGRAPH"
	.align	4
	.sectionentsize	8
	.align		4
        /*0000*/ 	.word	0x00000000
	.align		4
        /*0004*/ 	.word	0xffffffff
	.align		4
        /*0008*/ 	.word	0x00000000
	.align		4
        /*000c*/ 	.word	0xfffffffe
	.align		4
        /*0010*/ 	.word	0x00000000
	.align		4
        /*0014*/ 	.word	0xfffffffd
	.align		4
        /*0018*/ 	.word	0x00000000
	.align		4
        /*001c*/ 	.word	0xfffffffc


//--------------------- .text._Z29sequential_unroll_last_kernelPdiS_ --------------------------
	.section	.text._Z29sequential_unroll_last_kernelPdiS_,"ax",@progbits
	.align	128
        .global         _Z29sequential_unroll_last_kernelPdiS_
        .type           _Z29sequential_unroll_last_kernelPdiS_,@function
        .size           _Z29sequential_unroll_last_kernelPdiS_,(.L_x_3 - _Z29sequential_unroll_last_kernelPdiS_)
        .other          _Z29sequential_unroll_last_kernelPdiS_,@"STO_CUDA_ENTRY STV_DEFAULT"
_Z29sequential_unroll_last_kernelPdiS_:
.text._Z29sequential_unroll_last_kernelPdiS_:
[----:B------:R-:W-:Y:S01]  /*0000*/  LDC R1, c[0x0][0x37c] ;  /* 0x0000df00ff017b82 */ /* 0x000fe20000000800 */
[----:B------:R-:W0:Y:S01]  /*0010*/  S2R R3, SR_TID.X ;  /* 0x0000000000037919 */ /* 0x000e220000002100 */
[----:B------:R-:W0:Y:S01]  /*0020*/  LDCU UR8, c[0x0][0x360] ;  /* 0x00006c00ff0877ac */ /* 0x000e220008000800 */
[----:B------:R-:W-:Y:S01]  /*0030*/  CS2R R4, SRZ ;  /* 0x0000000000047805 */ /* 0x000fe2000001ff00 */
[----:B------:R-:W0:Y:S01]  /*0040*/  S2R R0, SR_CTAID.X ;  /* 0x0000000000007919 */ /* 0x000e220000002500 */
[----:B------:R-:W1:Y:S01]  /*0050*/  LDCU UR4, c[0x0][0x388] ;  /* 0x00007100ff0477ac */ /* 0x000e620008000800 */
[----:B------:R-:W2:Y:S01]  /*0060*/  LDCU.64 UR6, c[0x0][0x358] ;  /* 0x00006b00ff0677ac */ /* 0x000ea20008000a00 */
[----:B0-----:R-:W-:-:S05]  /*0070*/  IMAD R9, R0, UR8, R3 ;  /* 0x0000000800097c24 */ /* 0x001fca000f8e0203 */
[----:B-1----:R-:W-:-:S13]  /*0080*/  ISETP.GE.AND P0, PT, R9, UR4, PT ;  /* 0x0000000409007c0c */ /* 0x002fda000bf06270 */
[----:B------:R-:W0:Y:S02]  /*0090*/  @!P0 LDC.64 R6, c[0x0][0x380] ;  /* 0x0000e000ff068b82 */ /* 0x000e240000000a00 */
[----:B0-----:R-:W-:-:S05]  /*00a0*/  @!P0 IMAD.WIDE R6, R9, 0x8, R6 ;  /* 0x0000000809068825 */ /* 0x001fca00078e0206 */
[----:B--2---:R-:W2:Y:S01]  /*00b0*/  @!P0 LDG.E.64 R4, desc[UR6][R6.64] ;  /* 0x0000000606048981 */ /* 0x004ea2000c1e1b00 */
[----:B------:R-:W0:Y:S01]  /*00c0*/  S2UR UR5, SR_CgaCtaId ;  /* 0x00000000000579c3 */ /* 0x000e220000008800 */
[----:B------:R-:W-:Y:S01]  /*00d0*/  IMAD.U32 R8, RZ, RZ, UR8 ;  /* 0x00000008ff087e24 */ /* 0x000fe2000f8e00ff */
[----:B------:R-:W-:Y:S01]  /*00e0*/  UMOV UR4, 0x400 ;  /* 0x0000040000047882 */ /* 0x000fe20000000000 */
[----:B------:R-:W-:-:S03]  /*00f0*/  ISETP.GT.U32.AND P0, PT, R3, 0x1f, PT ;  /* 0x0000001f0300780c */ /* 0x000fc60003f04070 */
[----:B------:R-:W-:Y:S01]  /*0100*/  ISETP.GE.U32.AND P1, PT, R8, 0x42, PT ;  /* 0x000000420800780c */ /* 0x000fe20003f26070 */
[----:B0-----:R-:W-:-:S06]  /*0110*/  ULEA UR4, UR5, UR4, 0x18 ;  /* 0x0000000405047291 */ /* 0x001fcc000f8ec0ff */
[----:B------:R-:W-:-:S05]  /*0120*/  LEA R2, R3, UR4, 0x3 ;  /* 0x0000000403027c11 */ /* 0x000fca000f8e18ff */
[----:B--2---:R0:W-:Y:S01]  /*0130*/  STS.64 [R2], R4 ;  /* 0x0000000402007388 */ /* 0x0041e20000000a00 */
[----:B------:R-:W-:Y:S06]  /*0140*/  BAR.SYNC.DEFER_BLOCKING 0x0 ;  /* 0x0000000000007b1d */ /* 0x000fec0000010000 */
[----:B------:R-:W-:Y:S05]  /*0150*/  @!P1 BRA `(.L_x_0) ;  /* 0x00000000002c9947 */ /* 0x000fea0003800000 */
.L_x_1:
[----:B------:R-:W-:-:S04]  /*0160*/  SHF.R.U32.HI R10, RZ, 0x1, R8 ;  /* 0x00000001ff0a7819 */ /* 0x000fc80000011608 */
[----:B------:R-:W-:-:S13]  /*0170*/  ISETP.GE.U32.AND P1, PT, R3, R10, PT ;  /* 0x0000000a0300720c */ /* 0x000fda0003f26070 */
[----:B------:R-:W-:Y:S01]  /*0180*/  @!P1 IMAD R9, R10, 0x8, R2 ;  /* 0x000000080a099824 */ /* 0x000fe200078e0202 */
[----:B------:R-:W-:Y:S04]  /*0190*/  @!P1 LDS.64 R6, [R2] ;  /* 0x0000000002069984 */ /* 0x000fe80000000a00 */
[----:B0-----:R-:W0:Y:S02]  /*01a0*/  @!P1 LDS.64 R4, [R9] ;  /* 0x0000000009049984 */ /* 0x001e240000000a00 */
[----:B0-----:R-:W-:-:S07]  /*01b0*/  @!P1 DADD R4, R4, R6 ;  /* 0x0000000004049229 */ /* 0x001fce0000000006 */
[----:B------:R1:W-:Y:S01]  /*01c0*/  @!P1 STS.64 [R2], R4 ;  /* 0x0000000402009388 */ /* 0x0003e20000000a00 */
[----:B------:R-:W-:Y:S01]  /*01d0*/  BAR.SYNC.DEFER_BLOCKING 0x0 ;  /* 0x0000000000007b1d */ /* 0x000fe20000010000 */
[----:B------:R-:W-:Y:S01]  /*01e0*/  ISETP.GT.U32.AND P1, PT, R8, 0x83, PT ;  /* 0x000000830800780c */ /* 0x000fe20003f24070 */
[----:B------:R-:W-:-:S12]  /*01f0*/  IMAD.MOV.U32 R8, RZ, RZ, R10 ;  /* 0x000000ffff087224 */ /* 0x000fd800078e000a */
[----:B-1----:R-:W-:Y:S05]  /*0200*/  @P1 BRA `(.L_x_1) ;  /* 0xfffffffc00d41947 */ /* 0x002fea000383ffff */
.L_x_0:
[----:B------:R-:W-:Y:S05]  /*0210*/  @P0 EXIT ;  /* 0x000000000000094d */ /* 0x000fea0003800000 */
[----:B0-----:R-:W-:Y:S01]  /*0220*/  LDS.64 R4, [R2+0x100] ;  /* 0x0001000002047984 */ /* 0x001fe20000000a00 */
[----:B------:R-:W-:-:S03]  /*0230*/  ISETP.NE.AND P0, PT, R3, RZ, PT ;  /* 0x000000ff0300720c */ /* 0x000fc60003f05270 */
[----:B------:R-:W0:Y:S02]  /*0240*/  LDS.64 R6, [R2] ;  /* 0x0000000002067984 */ /* 0x000e240000000a00 */
[----:B0-----:R-:W-:-:S07]  /*0250*/  DADD R4, R4, R6 ;  /* 0x0000000004047229 */ /* 0x001fce0000000006 */
[----:B------:R-:W-:Y:S04]  /*0260*/  STS.64 [R2], R4 ;  /* 0x0000000402007388 */ /* 0x000fe80000000a00 */
[----:B------:R-:W-:Y:S04]  /*0270*/  LDS.64 R6, [R2+0x80] ;  /* 0x0000800002067984 */ /* 0x000fe80000000a00 */
        /* <DEDUP_REMOVED lines=18> */
[----:B------:R0:W-:Y:S01]  /*03a0*/  STS.64 [R2], R6 ;  /* 0x0000000602007388 */ /* 0x0001e20000000a00 */
[----:B------:R-:W-:Y:S05]  /*03b0*/  @P0 EXIT ;  /* 0x000000000000094d */ /* 0x000fea0003800000 */
[----:B------:R-:W1:Y:S01]  /*03c0*/  S2UR UR5, SR_CgaCtaId ;  /* 0x00000000000579c3 */ /* 0x000e620000008800 */
[----:B------:R-:W-:-:S07]  /*03d0*/  UMOV UR4, 0x400 ;  /* 0x0000040000047882 */ /* 0x000fce0000000000 */
[----:B------:R-:W2:Y:S01]  /*03e0*/  LDC.64 R4, c[0x0][0x390] ;  /* 0x0000e400ff047b82 */ /* 0x000ea20000000a00 */
[----:B-1----:R-:W-:Y:S01]  /*03f0*/  ULEA UR4, UR5, UR4, 0x18 ;  /* 0x0000000405047291 */ /* 0x002fe2000f8ec0ff */
[----:B--2---:R-:W-:-:S08]  /*0400*/  IMAD.WIDE.U32 R4, R0, 0x8, R4 ;  /* 0x0000000800047825 */ /* 0x004fd000078e0004 */
[----:B0-----:R-:W0:Y:S04]  /*0410*/  LDS.64 R2, [UR4] ;  /* 0x00000004ff027984 */ /* 0x001e280008000a00 */
[----:B0-----:R-:W-:Y:S01]  /*0420*/  STG.E.64 desc[UR6][R4.64], R2 ;  /* 0x0000000204007986 */ /* 0x001fe2000c101b06 */
[----:B------:R-:W-:Y:S05]  /*0430*/  EXIT ;  /* 0x000000000000794d */ /* 0x000fea0003800000 */
.L_x_2:
[----:B------:R-:W-:-:S00]  /*0440*/  BRA `(.L_x_2) ;  /* 0xfffffffc00fc7947 */ /* 0x000fc0000383ffff */
[----:B------:R-:W-:-:S00]  /*0450*/  NOP ;  /* 0x0000000000007918 */ /* 0x000fc00000000000 */
        /* <DEDUP_REMOVED lines=10> */
.L_x_3:


//--------------------- .nv.shared._Z29sequential_unroll_last_kernelPdiS_ --------------------------
	.section	.nv.shared._Z29sequential_unroll_last_kernelPdiS_,"aw",@nobits
	.sectionflags	@""
	.align	16
	.zero		1024


//--------------------- .nv.shared.reserved.0     --------------------------
	.section	.nv.shared.reserved.0,"aw",@nobits
	.weak		__nv_reservedSMEM_offset_0_alias
	.size		__nv_reservedSMEM_offset_0_alias, 0, 64
	.other		__nv_reservedSMEM_offset_0_alias,@"STO_CUDA_RESERVED_SHARED STV_DEFAULT"
__nv_reservedSMEM_offset_0_alias:
	.zero		0
	.zero		64


//--------------------- .nv.constant0._Z29sequential_unroll_last_kernelPdiS_ --------------------------
	.section	.nv.constant0._Z29sequential_unroll_last_kernelPdiS_,"a",@progbits
	.sectionflags	@""
	.align	4
.nv.constant0._Z29sequential_unroll_last_kernelPdiS_:
	.zero		920


//--------------------- SYMBOLS --------------------------

	.type		.nv.reservedSmem.offset0,@object
	.size		.nv.reservedSmem.offset0,0x4
	.type		.nv.reservedSmem.cap,@object
	.size		.nv.reservedSmem.cap,0x4
